//
// Generated by NVIDIA NVVM Compiler
//
// Compiler Build ID: CL-36424714
// Cuda compilation tools, release 13.0, V13.0.88
// Based on NVVM 20.0.0
//

.version 9.0
.target sm_100
.address_size 64

	// .globl	_Z6squarePiS_i

.visible .entry _Z6squarePiS_i(
	.param .u64 .ptr .align 1 _Z6squarePiS_i_param_0,
	.param .u64 .ptr .align 1 _Z6squarePiS_i_param_1,
	.param .u32 _Z6squarePiS_i_param_2
)
{
	.reg .pred 	%p<12>;
	.reg .b32 	%r<108>;
	.reg .b64 	%rd<50>;

	ld.param.u64 	%rd10, [_Z6squarePiS_i_param_0];
	ld.param.u64 	%rd9, [_Z6squarePiS_i_param_1];
	ld.param.u32 	%r33, [_Z6squarePiS_i_param_2];
	cvta.to.global.u64 	%rd1, %rd10;
	mov.u32 	%r34, %ctaid.x;
	mov.u32 	%r35, %ntid.x;
	mov.u32 	%r36, %tid.x;
	mad.lo.s32 	%r37, %r34, %r35, %r36;
	div.s32 	%r1, %r37, %r33;
	mul.lo.s32 	%r38, %r1, %r33;
	sub.s32 	%r2, %r37, %r38;
	setp.ge.s32 	%p1, %r1, %r33;
	setp.lt.s32 	%p2, %r33, 0;
	or.pred  	%p3, %p2, %p1;
	@%p3 bra 	$L__BB0_13;
	max.u32 	%r4, %r33, 1;
	setp.lt.u32 	%p4, %r33, 8;
	mov.b32 	%r102, 0;
	mov.u32 	%r107, %r102;
	@%p4 bra 	$L__BB0_4;
	and.b32  	%r42, %r4, 2147483640;
	neg.s32 	%r96, %r42;
	mul.wide.u32 	%rd11, %r33, 4;
	add.s64 	%rd2, %rd1, %rd11;
	shl.b32 	%r6, %r33, 3;
	mul.wide.u32 	%rd12, %r33, 8;
	add.s64 	%rd3, %rd1, %rd12;
	mul.wide.u32 	%rd13, %r33, 12;
	add.s64 	%rd4, %rd1, %rd13;
	mul.wide.u32 	%rd14, %r33, 16;
	add.s64 	%rd5, %rd1, %rd14;
	mul.wide.u32 	%rd15, %r33, 20;
	add.s64 	%rd6, %rd1, %rd15;
	mul.wide.u32 	%rd16, %r33, 24;
	add.s64 	%rd7, %rd1, %rd16;
	mul.wide.u32 	%rd17, %r33, 28;
	add.s64 	%rd8, %rd1, %rd17;
	mov.b32 	%r107, 0;
	mov.u32 	%r94, %r38;
	mov.u32 	%r95, %r2;
$L__BB0_3:
	.pragma "nounroll";
	and.b32  	%r102, %r4, 2147483640;
	mul.wide.s32 	%rd18, %r95, 4;
	add.s64 	%rd19, %rd2, %rd18;
	add.s64 	%rd20, %rd3, %rd18;
	add.s64 	%rd21, %rd4, %rd18;
	add.s64 	%rd22, %rd5, %rd18;
	add.s64 	%rd23, %rd6, %rd18;
	add.s64 	%rd24, %rd7, %rd18;
	add.s64 	%rd25, %rd8, %rd18;
	add.s64 	%rd26, %rd1, %rd18;
	mul.wide.s32 	%rd27, %r94, 4;
	add.s64 	%rd28, %rd1, %rd27;
	ld.global.u32 	%r43, [%rd28];
	ld.global.u32 	%r44, [%rd26];
	mad.lo.s32 	%r45, %r44, %r43, %r107;
	ld.global.u32 	%r46, [%rd28+4];
	ld.global.u32 	%r47, [%rd19];
	mad.lo.s32 	%r48, %r47, %r46, %r45;
	ld.global.u32 	%r49, [%rd28+8];
	ld.global.u32 	%r50, [%rd20];
	mad.lo.s32 	%r51, %r50, %r49, %r48;
	ld.global.u32 	%r52, [%rd28+12];
	ld.global.u32 	%r53, [%rd21];
	mad.lo.s32 	%r54, %r53, %r52, %r51;
	ld.global.u32 	%r55, [%rd28+16];
	ld.global.u32 	%r56, [%rd22];
	mad.lo.s32 	%r57, %r56, %r55, %r54;
	ld.global.u32 	%r58, [%rd28+20];
	ld.global.u32 	%r59, [%rd23];
	mad.lo.s32 	%r60, %r59, %r58, %r57;
	ld.global.u32 	%r61, [%rd28+24];
	ld.global.u32 	%r62, [%rd24];
	mad.lo.s32 	%r63, %r62, %r61, %r60;
	ld.global.u32 	%r64, [%rd28+28];
	ld.global.u32 	%r65, [%rd25];
	mad.lo.s32 	%r107, %r65, %r64, %r63;
	add.s32 	%r96, %r96, 8;
	add.s32 	%r95, %r95, %r6;
	add.s32 	%r94, %r94, 8;
	setp.ne.s32 	%p5, %r96, 0;
	@%p5 bra 	$L__BB0_3;
$L__BB0_4:
	and.b32  	%r19, %r4, 7;
	setp.eq.s32 	%p6, %r19, 0;
	@%p6 bra 	$L__BB0_12;
	and.b32  	%r20, %r4, 3;
	setp.lt.u32 	%p7, %r19, 4;
	@%p7 bra 	$L__BB0_7;
	add.s32 	%r67, %r102, %r38;
	mul.wide.s32 	%rd29, %r67, 4;
	add.s64 	%rd30, %rd1, %rd29;
	ld.global.u32 	%r68, [%rd30];
	mad.lo.s32 	%r69, %r102, %r33, %r2;
	mul.wide.s32 	%rd31, %r69, 4;
	add.s64 	%rd32, %rd1, %rd31;
	ld.global.u32 	%r70, [%rd32];
	mad.lo.s32 	%r71, %r70, %r68, %r107;
	ld.global.u32 	%r72, [%rd30+4];
	mul.wide.u32 	%rd33, %r33, 4;
	add.s64 	%rd34, %rd32, %rd33;
	ld.global.u32 	%r73, [%rd34];
	mad.lo.s32 	%r74, %r73, %r72, %r71;
	ld.global.u32 	%r75, [%rd30+8];
	add.s64 	%rd35, %rd34, %rd33;
	ld.global.u32 	%r76, [%rd35];
	mad.lo.s32 	%r77, %r76, %r75, %r74;
	ld.global.u32 	%r78, [%rd30+12];
	add.s64 	%rd36, %rd35, %rd33;
	ld.global.u32 	%r79, [%rd36];
	mad.lo.s32 	%r107, %r79, %r78, %r77;
	add.s32 	%r102, %r102, 4;
$L__BB0_7:
	setp.eq.s32 	%p8, %r20, 0;
	@%p8 bra 	$L__BB0_12;
	setp.eq.s32 	%p9, %r20, 1;
	@%p9 bra 	$L__BB0_10;
	add.s32 	%r81, %r102, %r38;
	mul.wide.s32 	%rd37, %r81, 4;
	add.s64 	%rd38, %rd1, %rd37;
	ld.global.u32 	%r82, [%rd38];
	mad.lo.s32 	%r83, %r102, %r33, %r2;
	mul.wide.s32 	%rd39, %r83, 4;
	add.s64 	%rd40, %rd1, %rd39;
	ld.global.u32 	%r84, [%rd40];
	mad.lo.s32 	%r85, %r84, %r82, %r107;
	ld.global.u32 	%r86, [%rd38+4];
	mul.wide.u32 	%rd41, %r33, 4;
	add.s64 	%rd42, %rd40, %rd41;
	ld.global.u32 	%r87, [%rd42];
	mad.lo.s32 	%r107, %r87, %r86, %r85;
	add.s32 	%r102, %r102, 2;
$L__BB0_10:
	and.b32  	%r88, %r4, 1;
	setp.eq.b32 	%p10, %r88, 1;
	not.pred 	%p11, %p10;
	@%p11 bra 	$L__BB0_12;
	add.s32 	%r89, %r102, %r38;
	mul.wide.s32 	%rd43, %r89, 4;
	add.s64 	%rd44, %rd1, %rd43;
	ld.global.u32 	%r90, [%rd44];
	mad.lo.s32 	%r91, %r102, %r33, %r2;
	mul.wide.s32 	%rd45, %r91, 4;
	add.s64 	%rd46, %rd1, %rd45;
	ld.global.u32 	%r92, [%rd46];
	mad.lo.s32 	%r107, %r92, %r90, %r107;
$L__BB0_12:
	add.s32 	%r93, %r38, %r2;
	cvta.to.global.u64 	%rd47, %rd9;
	mul.wide.s32 	%rd48, %r93, 4;
	add.s64 	%rd49, %rd47, %rd48;
	st.global.u32 	[%rd49], %r107;
$L__BB0_13:
	ret;

}


// ===== COMPILED SASS (sm_100) =====

	.target	sm_100

	.elftype	@"ET_EXEC"


//--------------------- .note.nv.tkinfo           --------------------------
	.section	.note.nv.tkinfo,"",@"SHT_NOTE"
	.sectionflags	@"SHF_NOTE_NV_TKINFO"
	.tkinfo
        /*0018*/ 	.word	0x00000002
        /*0030*/ 	.string	""
        /*0030*/ 	.string	"ptxas"
        /*0030*/ 	.string	"Cuda compilation tools, release 13.0, V13.0.88"
        /*0030*/ 	.string	"Build cuda_13.0.r13.0/compiler.36424714_0"
        /*0030*/ 	.string	"-arch sm_100 -m 64 "



//--------------------- .note.nv.cuinfo           --------------------------
	.section	.note.nv.cuinfo,"",@"SHT_NOTE"
	.sectionflags	@"SHF_NOTE_NV_CUINFO"
        /*0018*/ 	.short	0x0002
        /*001a*/ 	.short	0x0064
        /*001c*/ 	.short	0x0082
	.zero		2


//--------------------- .nv.info                  --------------------------
	.section	.nv.info,"",@"SHT_CUDA_INFO"
	.align	4


	//----- nvinfo : EIATTR_REGCOUNT
	.align		4
        /*0000*/ 	.byte	0x04, 0x2f
        /*0002*/ 	.short	(.L_1 - .L_0)
	.align		4
.L_0:
        /*0004*/ 	.word	index@(_Z6squarePiS_i)
        /*0008*/ 	.word	0x00000020


	//----- nvinfo : EIATTR_FRAME_SIZE
	.align		4
.L_1:
        /*000c*/ 	.byte	0x04, 0x11
        /*000e*/ 	.short	(.L_3 - .L_2)
	.align		4
.L_2:
        /*0010*/ 	.word	index@(_Z6squarePiS_i)
        /*0014*/ 	.word	0x00000000


	//----- nvinfo : EIATTR_MIN_STACK_SIZE
	.align		4
.L_3:
        /*0018*/ 	.byte	0x04, 0x12
        /*001a*/ 	.short	(.L_5 - .L_4)
	.align		4
.L_4:
        /*001c*/ 	.word	index@(_Z6squarePiS_i)
        /*0020*/ 	.word	0x00000000
.L_5:


//--------------------- .nv.compat                --------------------------
	.section	.nv.compat,"",@"SHT_CUDA_COMPAT_INFO"
	.align	4
        /*0000*/ 	.byte	0x02, 0x09, 0x00, 0x00, 0x02, 0x02, 0x01, 0x00, 0x02, 0x05, 0x05, 0x00, 0x03, 0x07, 0x01, 0x01
        /*0010*/ 	.byte	0x02, 0x03, 0x00, 0x00, 0x02, 0x06, 0x01, 0x00, 0x04, 0x0b, 0x08, 0x00, 0x09, 0x00, 0x00, 0x00
        /*0020*/ 	.byte	0x00, 0x00, 0x00, 0x00


//--------------------- .nv.info._Z6squarePiS_i   --------------------------
	.section	.nv.info._Z6squarePiS_i,"",@"SHT_CUDA_INFO"
	.sectionflags	@""
	.align	4


	//----- nvinfo : EIATTR_CUDA_API_VERSION
	.align		4
        /*0000*/ 	.byte	0x04, 0x37
        /*0002*/ 	.short	(.L_7 - .L_6)
.L_6:
        /*0004*/ 	.word	0x00000082


	//----- nvinfo : EIATTR_KPARAM_INFO
	.align		4
.L_7:
        /*0008*/ 	.byte	0x04, 0x17
        /*000a*/ 	.short	(.L_9 - .L_8)
.L_8:
        /*000c*/ 	.word	0x00000000
        /*0010*/ 	.short	0x0002
        /*0012*/ 	.short	0x0010
        /*0014*/ 	.byte	0x00, 0xf0, 0x11, 0x00


	//----- nvinfo : EIATTR_KPARAM_INFO
	.align		4
.L_9:
        /*0018*/ 	.byte	0x04, 0x17
        /*001a*/ 	.short	(.L_11 - .L_10)
.L_10:
        /*001c*/ 	.word	0x00000000
        /*0020*/ 	.short	0x0001
        /*0022*/ 	.short	0x0008
        /*0024*/ 	.byte	0x00, 0xf5, 0x21, 0x00


	//----- nvinfo : EIATTR_KPARAM_INFO
	.align		4
.L_11:
        /*0028*/ 	.byte	0x04, 0x17
        /*002a*/ 	.short	(.L_13 - .L_12)
.L_12:
        /*002c*/ 	.word	0x00000000
        /*0030*/ 	.short	0x0000
        /*0032*/ 	.short	0x0000
        /*0034*/ 	.byte	0x00, 0xf5, 0x21, 0x00


	//----- nvinfo : EIATTR_SPARSE_MMA_MASK
	.align		4
.L_13:
        /*0038*/ 	.byte	0x03, 0x50
        /*003a*/ 	.short	0x0000


	//----- nvinfo : EIATTR_MAXREG_COUNT
	.align		4
        /*003c*/ 	.byte	0x03, 0x1b
        /*003e*/ 	.short	0x00ff


	//----- nvinfo : EIATTR_MERCURY_ISA_VERSION
	.align		4
        /*0040*/ 	.byte	0x03, 0x5f
        /*0042*/ 	.short	0x0101


	//----- nvinfo : EIATTR_VRC_CTA_INIT_COUNT
	.align		4
        /*0044*/ 	.byte	0x02, 0x4a
	.zero		1
	.zero		1


	//----- nvinfo : EIATTR_EXIT_INSTR_OFFSETS
	.align		4
        /*0048*/ 	.byte	0x04, 0x1c
        /*004a*/ 	.short	(.L_15 - .L_14)


	//   ....[0]....
.L_14:
        /*004c*/ 	.word	0x000001f0


	//   ....[1]....
        /*0050*/ 	.word	0x00000b00


	//----- nvinfo : EIATTR_CBANK_PARAM_SIZE
	.align		4
.L_15:
        /*0054*/ 	.byte	0x03, 0x19
        /*0056*/ 	.short	0x0014


	//----- nvinfo : EIATTR_PARAM_CBANK
	.align		4
        /*0058*/ 	.byte	0x04, 0x0a
        /*005a*/ 	.short	(.L_17 - .L_16)
	.align		4
.L_16:
        /*005c*/ 	.word	index@(.nv.constant0._Z6squarePiS_i)
        /*0060*/ 	.short	0x0380
        /*0062*/ 	.short	0x0014


	//----- nvinfo : EIATTR_SW_WAR
	.align		4
.L_17:
        /*0064*/ 	.byte	0x04, 0x36
        /*0066*/ 	.short	(.L_19 - .L_18)
.L_18:
        /*0068*/ 	.word	0x00000008
.L_19:


//--------------------- .nv.callgraph             --------------------------
	.section	.nv.callgraph,"",@"SHT_CUDA_CALLGRAPH"
	.align	4
	.sectionentsize	8
	.align		4
        /*0000*/ 	.word	0x00000000
	.align		4
        /*0004*/ 	.word	0xffffffff
	.align		4
        /*0008*/ 	.word	0x00000000
	.align		4
        /*000c*/ 	.word	0xfffffffe
	.align		4
        /*0010*/ 	.word	0x00000000
	.align		4
        /*0014*/ 	.word	0xfffffffd
	.align		4
        /*0018*/ 	.word	0x00000000
	.align		4
        /*001c*/ 	.word	0xfffffffc


//--------------------- .text._Z6squarePiS_i      --------------------------
	.section	.text._Z6squarePiS_i,"ax",@progbits
	.align	128
        .global         _Z6squarePiS_i
        .type           _Z6squarePiS_i,@function
        .size           _Z6squarePiS_i,(.L_x_5 - _Z6squarePiS_i)
        .other          _Z6squarePiS_i,@"STO_CUDA_ENTRY STV_DEFAULT"
_Z6squarePiS_i:
.text._Z6squarePiS_i:
[----:B------:R-:W-:Y:S01]  /*0000*/  LDC R1, c[0x0][0x37c] ;  /* 0x0000df00ff017b82 */ /* 0x000fe20000000800 */
[----:B------:R-:W0:Y:S01]  /*0010*/  LDCU UR18, c[0x0][0x390] ;  /* 0x00007200ff1277ac */ /* 0x000e220008000800 */
[----:B------:R-:W1:Y:S06]  /*0020*/  S2R R5, SR_TID.X ;  /* 0x0000000000057919 */ /* 0x000e6c0000002100 */
[----:B------:R-:W1:Y:S08]  /*0030*/  S2UR UR4, SR_CTAID.X ;  /* 0x00000000000479c3 */ /* 0x000e700000002500 */
[----:B------:R-:W1:Y:S01]  /*0040*/  LDC R12, c[0x0][0x360] ;  /* 0x0000d800ff0c7b82 */ /* 0x000e620000000800 */
[----:B0-----:R-:W-:-:S04]  /*0050*/  IABS R7, UR18 ;  /* 0x0000001200077c13 */ /* 0x001fc80008000000 */
[----:B------:R-:W0:Y:S01]  /*0060*/  I2F.RP R0, R7 ;  /* 0x0000000700007306 */ /* 0x000e220000209400 */
[----:B-1----:R-:W-:-:S07]  /*0070*/  IMAD R12, R12, UR4, R5 ;  /* 0x000000040c0c7c24 */ /* 0x002fce000f8e0205 */
[----:B0-----:R-:W0:Y:S02]  /*0080*/  MUFU.RCP R0, R0 ;  /* 0x0000000000007308 */ /* 0x001e240000001000 */
[----:B0-----:R-:W-:Y:S02]  /*0090*/  IADD3 R2, PT, PT, R0, 0xffffffe, RZ ;  /* 0x0ffffffe00027810 */ /* 0x001fe40007ffe0ff */
[----:B------:R-:W-:-:S04]  /*00a0*/  IABS R0, R12 ;  /* 0x0000000c00007213 */ /* 0x000fc80000000000 */
[----:B------:R0:W1:Y:S02]  /*00b0*/  F2I.FTZ.U32.TRUNC.NTZ R3, R2 ;  /* 0x0000000200037305 */ /* 0x000064000021f000 */
[----:B0-----:R-:W-:Y:S01]  /*00c0*/  HFMA2 R2, -RZ, RZ, 0, 0 ;  /* 0x00000000ff027431 */ /* 0x001fe200000001ff */
[----:B-1----:R-:W-:-:S05]  /*00d0*/  IADD3 R4, PT, PT, RZ, -R3, RZ ;  /* 0x80000003ff047210 */ /* 0x002fca0007ffe0ff */
[----:B------:R-:W-:-:S04]  /*00e0*/  IMAD R5, R4, R7, RZ ;  /* 0x0000000704057224 */ /* 0x000fc800078e02ff */
[----:B------:R-:W-:-:S06]  /*00f0*/  IMAD.HI.U32 R3, R3, R5, R2 ;  /* 0x0000000503037227 */ /* 0x000fcc00078e0002 */
[----:B------:R-:W-:-:S05]  /*0100*/  IMAD.HI.U32 R3, R3, R0, RZ ;  /* 0x0000000003037227 */ /* 0x000fca00078e00ff */
[----:B------:R-:W-:-:S05]  /*0110*/  IADD3 R4, PT, PT, -R3, RZ, RZ ;  /* 0x000000ff03047210 */ /* 0x000fca0007ffe1ff */
[----:B------:R-:W-:-:S05]  /*0120*/  IMAD R0, R7, R4, R0 ;  /* 0x0000000407007224 */ /* 0x000fca00078e0200 */
[----:B------:R-:W-:-:S13]  /*0130*/  ISETP.GT.U32.AND P2, PT, R7, R0, PT ;  /* 0x000000000700720c */ /* 0x000fda0003f44070 */
[-C--:B------:R-:W-:Y:S02]  /*0140*/  @!P2 IADD3 R0, PT, PT, R0, -R7.reuse, RZ ;  /* 0x800000070000a210 */ /* 0x080fe40007ffe0ff */
[----:B------:R-:W-:Y:S02]  /*0150*/  @!P2 IADD3 R3, PT, PT, R3, 0x1, RZ ;  /* 0x000000010303a810 */ /* 0x000fe40007ffe0ff */
[----:B------:R-:W-:Y:S02]  /*0160*/  ISETP.GE.U32.AND P0, PT, R0, R7, PT ;  /* 0x000000070000720c */ /* 0x000fe40003f06070 */
[----:B------:R-:W-:Y:S02]  /*0170*/  LOP3.LUT R0, R12, UR18, RZ, 0x3c, !PT ;  /* 0x000000120c007c12 */ /* 0x000fe4000f8e3cff */
[----:B------:R-:W-:Y:S02]  /*0180*/  ISETP.NE.AND P2, PT, RZ, UR18, PT ;  /* 0x00000012ff007c0c */ /* 0x000fe4000bf45270 */
[----:B------:R-:W-:-:S07]  /*0190*/  ISETP.GE.AND P1, PT, R0, RZ, PT ;  /* 0x000000ff0000720c */ /* 0x000fce0003f26270 */
[----:B------:R-:W-:-:S06]  /*01a0*/  @P0 IADD3 R3, PT, PT, R3, 0x1, RZ ;  /* 0x0000000103030810 */ /* 0x000fcc0007ffe0ff */
[----:B------:R-:W-:Y:S02]  /*01b0*/  @!P1 IADD3 R3, PT, PT, -R3, RZ, RZ ;  /* 0x000000ff03039210 */ /* 0x000fe40007ffe1ff */
[----:B------:R-:W-:-:S04]  /*01c0*/  @!P2 LOP3.LUT R3, RZ, UR18, RZ, 0x33, !PT ;  /* 0x00000012ff03ac12 */ /* 0x000fc8000f8e33ff */
[----:B------:R-:W-:-:S04]  /*01d0*/  ISETP.GE.AND P0, PT, R3, UR18, PT ;  /* 0x0000001203007c0c */ /* 0x000fc8000bf06270 */
[----:B------:R-:W-:-:S13]  /*01e0*/  ISETP.GT.OR P0, PT, RZ, UR18, P0 ;  /* 0x00000012ff007c0c */ /* 0x000fda0008704670 */
[----:B------:R-:W-:Y:S05]  /*01f0*/  @P0 EXIT ;  /* 0x000000000000094d */ /* 0x000fea0003800000 */
[----:B------:R-:W-:Y:S02]  /*0200*/  UISETP.LT.U32.AND UP0, UPT, UR18, 0x1, UPT ;  /* 0x000000011200788c */ /* 0x000fe4000bf01070 */
[----:B------:R-:W-:Y:S01]  /*0210*/  IMAD R13, R3, UR18, RZ ;  /* 0x00000012030d7c24 */ /* 0x000fe2000f8e02ff */
[----:B------:R-:W-:Y:S01]  /*0220*/  MOV R15, RZ ;  /* 0x000000ff000f7202 */ /* 0x000fe20000000f00 */
[----:B------:R-:W0:Y:S02]  /*0230*/  LDCU.64 UR16, c[0x0][0x358] ;  /* 0x00006b00ff1077ac */ /* 0x000e240008000a00 */
[----:B------:R-:W-:Y:S01]  /*0240*/  IMAD.IADD R0, R12, 0x1, -R13 ;  /* 0x000000010c007824 */ /* 0x000fe200078e0a0d */
[----:B------:R-:W-:Y:S02]  /*0250*/  USEL UR5, UR18, 0x1, !UP0 ;  /* 0x0000000112057887 */ /* 0x000fe4000c000000 */
[----:B------:R-:W-:Y:S01]  /*0260*/  UISETP.GE.U32.AND UP0, UPT, UR18, 0x8, UPT ;  /* 0x000000081200788c */ /* 0x000fe2000bf06070 */
[----:B------:R-:W-:-:S08]  /*0270*/  UMOV UR4, URZ ;  /* 0x000000ff00047c82 */ /* 0x000fd00008000000 */
[----:B------:R-:W-:Y:S05]  /*0280*/  BRA.U !UP0, `(.L_x_0) ;  /* 0x0000000508047547 */ /* 0x000fea000b800000 */
[----:B------:R-:W1:Y:S01]  /*0290*/  LDCU.64 UR20, c[0x0][0x380] ;  /* 0x00007000ff1477ac */ /* 0x000e620008000a00 */
[----:B------:R-:W-:Y:S02]  /*02a0*/  MOV R15, RZ ;  /* 0x000000ff000f7202 */ /* 0x000fe40000000f00 */
[----:B------:R-:W-:Y:S01]  /*02b0*/  MOV R14, R13 ;  /* 0x0000000d000e7202 */ /* 0x000fe20000000f00 */
[----:B------:R-:W-:-:S04]  /*02c0*/  ULOP3.LUT UR5, UR5, 0x7ffffff8, URZ, 0xc0, !UPT ;  /* 0x7ffffff805057892 */ /* 0x000fc8000f8ec0ff */
[----:B------:R-:W-:Y:S02]  /*02d0*/  UIADD3 UR5, UPT, UPT, -UR5, URZ, URZ ;  /* 0x000000ff05057290 */ /* 0x000fe4000fffe1ff */
[----:B-1----:R-:W-:Y:S02]  /*02e0*/  UIMAD.WIDE.U32 UR6, UR18, 0xc, UR20 ;  /* 0x0000000c120678a5 */ /* 0x002fe4000f8e0014 */
[----:B------:R-:W-:Y:S02]  /*02f0*/  UIMAD.WIDE.U32 UR8, UR18, 0x10, UR20 ;  /* 0x00000010120878a5 */ /* 0x000fe4000f8e0014 */
[----:B------:R-:W-:Y:S02]  /*0300*/  UIMAD.WIDE.U32 UR10, UR18, 0x14, UR20 ;  /* 0x00000014120a78a5 */ /* 0x000fe4000f8e0014 */
[----:B------:R-:W-:Y:S02]  /*0310*/  UIMAD.WIDE.U32 UR12, UR18, 0x18, UR20 ;  /* 0x00000018120c78a5 */ /* 0x000fe4000f8e0014 */
[----:B------:R-:W-:-:S12]  /*0320*/  UIMAD.WIDE.U32 UR14, UR18, 0x1c, UR20 ;  /* 0x0000001c120e78a5 */ /* 0x000fd8000f8e0014 */
.L_x_1:
[----:B------:R-:W-:Y:S01]  /*0330*/  HFMA2 R5, -RZ, RZ, 0, 2.384185791015625e-07 ;  /* 0x00000004ff057431 */ /* 0x000fe200000001ff */
[----:B------:R-:W-:Y:S01]  /*0340*/  UIMAD.WIDE.U32 UR24, UR18, 0x4, UR20 ;  /* 0x00000004121878a5 */ /* 0x000fe2000f8e0014 */
[----:B------:R-:W-:Y:S01]  /*0350*/  MOV R3, 0x4 ;  /* 0x0000000400037802 */ /* 0x000fe20000000f00 */
[----:B------:R-:W-:Y:S01]  /*0360*/  UIMAD.WIDE.U32 UR22, UR18, 0x8, UR20 ;  /* 0x00000008121678a5 */ /* 0x000fe2000f8e0014 */
[----:B------:R-:W-:-:S03]  /*0370*/  IMAD.MOV.U32 R27, RZ, RZ, 0x4 ;  /* 0x00000004ff1b7424 */ /* 0x000fc600078e00ff */
[----:B------:R-:W-:Y:S01]  /*0380*/  MOV R8, UR24 ;  /* 0x0000001800087c02 */ /* 0x000fe20008000f00 */
[----:B------:R-:W-:Y:S01]  /*0390*/  IMAD.WIDE R2, R14, R3, UR20 ;  /* 0x000000140e027e25 */ /* 0x000fe2000f8e0203 */
[----:B------:R-:W-:Y:S02]  /*03a0*/  MOV R9, UR25 ;  /* 0x0000001900097c02 */ /* 0x000fe40008000f00 */
[----:B------:R-:W-:Y:S01]  /*03b0*/  MOV R10, UR22 ;  /* 0x00000016000a7c02 */ /* 0x000fe20008000f00 */
[C---:B------:R-:W-:Y:S01]  /*03c0*/  IMAD.WIDE R4, R0.reuse, R5, UR20 ;  /* 0x0000001400047e25 */ /* 0x040fe2000f8e0205 */
[----:B------:R-:W-:Y:S01]  /*03d0*/  MOV R11, UR23 ;  /* 0x00000017000b7c02 */ /* 0x000fe20008000f00 */
[----:B0-----:R-:W2:Y:S02]  /*03e0*/  LDG.E R22, desc[UR16][R2.64] ;  /* 0x0000001002167981 */ /* 0x001ea4000c1e1900 */
[----:B------:R-:W-:Y:S02]  /*03f0*/  HFMA2 R7, -RZ, RZ, 0, 2.384185791015625e-07 ;  /* 0x00000004ff077431 */ /* 0x000fe400000001ff */
[C---:B------:R-:W-:Y:S01]  /*0400*/  IMAD.WIDE R8, R0.reuse, 0x4, R8 ;  /* 0x0000000400087825 */ /* 0x040fe200078e0208 */
[----:B------:R0:W2:Y:S03]  /*0410*/  LDG.E R23, desc[UR16][R4.64] ;  /* 0x0000001004177981 */ /* 0x0000a6000c1e1900 */
[C---:B------:R-:W-:Y:S01]  /*0420*/  IMAD.WIDE R10, R0.reuse, 0x4, R10 ;  /* 0x00000004000a7825 */ /* 0x040fe200078e020a */
[----:B------:R1:W3:Y:S04]  /*0430*/  LDG.E R21, desc[UR16][R8.64] ;  /* 0x0000001008157981 */ /* 0x0002e8000c1e1900 */
[----:B------:R-:W3:Y:S01]  /*0440*/  LDG.E R20, desc[UR16][R2.64+0x4] ;  /* 0x0000041002147981 */ /* 0x000ee2000c1e1900 */
[----:B------:R-:W-:-:S04]  /*0450*/  IMAD.WIDE R26, R0, R27, UR6 ;  /* 0x00000006001a7e25 */ /* 0x000fc8000f8e021b */
[----:B------:R-:W-:Y:S01]  /*0460*/  HFMA2 R29, -RZ, RZ, 0, 2.384185791015625e-07 ;  /* 0x00000004ff1d7431 */ /* 0x000fe200000001ff */
[----:B------:R-:W-:Y:S01]  /*0470*/  MOV R25, 0x4 ;  /* 0x0000000400197802 */ /* 0x000fe20000000f00 */
[----:B------:R-:W4:Y:S01]  /*0480*/  LDG.E R19, desc[UR16][R10.64] ;  /* 0x000000100a137981 */ /* 0x000f22000c1e1900 */
[----:B------:R-:W-:-:S03]  /*0490*/  IMAD.WIDE R6, R0, R7, UR8 ;  /* 0x0000000800067e25 */ /* 0x000fc6000f8e0207 */
[----:B------:R-:W4:Y:S01]  /*04a0*/  LDG.E R18, desc[UR16][R2.64+0x8] ;  /* 0x0000081002127981 */ /* 0x000f22000c1e1900 */
[----:B0-----:R-:W-:-:S03]  /*04b0*/  IMAD.WIDE R4, R0, R25, UR10 ;  /* 0x0000000a00047e25 */ /* 0x001fc6000f8e0219 */
[----:B------:R0:W5:Y:S04]  /*04c0*/  LDG.E R17, desc[UR16][R26.64] ;  /* 0x000000101a117981 */ /* 0x000168000c1e1900 */
[----:B------:R-:W5:Y:S01]  /*04d0*/  LDG.E R16, desc[UR16][R2.64+0xc] ;  /* 0x00000c1002107981 */ /* 0x000f62000c1e1900 */
[----:B-1----:R-:W-:-:S03]  /*04e0*/  IMAD.WIDE R8, R0, R29, UR12 ;  /* 0x0000000c00087e25 */ /* 0x002fc6000f8e021d */
[----:B------:R-:W5:Y:S01]  /*04f0*/  LDG.E R7, desc[UR16][R6.64] ;  /* 0x0000001006077981 */ /* 0x000f62000c1e1900 */
[----:B0-----:R-:W-:-:S03]  /*0500*/  MOV R27, 0x4 ;  /* 0x00000004001b7802 */ /* 0x001fc60000000f00 */
[----:B------:R-:W5:Y:S04]  /*0510*/  LDG.E R24, desc[UR16][R2.64+0x10] ;  /* 0x0000101002187981 */ /* 0x000f68000c1e1900 */
[----:B------:R0:W5:Y:S01]  /*0520*/  LDG.E R4, desc[UR16][R4.64] ;  /* 0x0000001004047981 */ /* 0x000162000c1e1900 */
[----:B------:R-:W-:-:S03]  /*0530*/  IMAD.WIDE R10, R0, R27, UR14 ;  /* 0x0000000e000a7e25 */ /* 0x000fc6000f8e021b */
[----:B------:R-:W5:Y:S04]  /*0540*/  LDG.E R25, desc[UR16][R2.64+0x14] ;  /* 0x0000141002197981 */ /* 0x000f68000c1e1900 */
[----:B------:R-:W5:Y:S04]  /*0550*/  LDG.E R9, desc[UR16][R8.64] ;  /* 0x0000001008097981 */ /* 0x000f68000c1e1900 */
[----:B------:R-:W5:Y:S04]  /*0560*/  LDG.E R26, desc[UR16][R2.64+0x18] ;  /* 0x00001810021a7981 */ /* 0x000f68000c1e1900 */
[----:B------:R-:W5:Y:S04]  /*0570*/  LDG.E R27, desc[UR16][R2.64+0x1c] ;  /* 0x00001c10021b7981 */ /* 0x000f68000c1e1900 */
[----:B------:R-:W5:Y:S01]  /*0580*/  LDG.E R10, desc[UR16][R10.64] ;  /* 0x000000100a0a7981 */ /* 0x000f62000c1e1900 */
[----:B------:R-:W-:-:S04]  /*0590*/  UIADD3 UR5, UPT, UPT, UR5, 0x8, URZ ;  /* 0x0000000805057890 */ /* 0x000fc8000fffe0ff */
[----:B------:R-:W-:Y:S01]  /*05a0*/  UISETP.NE.AND UP0, UPT, UR5, URZ, UPT ;  /* 0x000000ff0500728c */ /* 0x000fe2000bf05270 */
[----:B0-----:R-:W-:Y:S02]  /*05b0*/  MOV R5, UR18 ;  /* 0x0000001200057c02 */ /* 0x001fe40008000f00 */
[----:B------:R-:W-:-:S03]  /*05c0*/  IADD3 R14, PT, PT, R14, 0x8, RZ ;  /* 0x000000080e0e7810 */ /* 0x000fc60007ffe0ff */
[----:B------:R-:W-:Y:S02]  /*05d0*/  IMAD R0, R5, 0x8, R0 ;  /* 0x0000000805007824 */ /* 0x000fe400078e0200 */
[----:B--2---:R-:W-:-:S04]  /*05e0*/  IMAD R22, R22, R23, R15 ;  /* 0x0000001716167224 */ /* 0x004fc800078e020f */
[----:B---3--:R-:W-:-:S04]  /*05f0*/  IMAD R20, R20, R21, R22 ;  /* 0x0000001514147224 */ /* 0x008fc800078e0216 */
[----:B----4-:R-:W-:-:S04]  /*0600*/  IMAD R18, R18, R19, R20 ;  /* 0x0000001312127224 */ /* 0x010fc800078e0214 */
[----:B-----5:R-:W-:-:S04]  /*0610*/  IMAD R16, R16, R17, R18 ;  /* 0x0000001110107224 */ /* 0x020fc800078e0212 */
[----:B------:R-:W-:-:S04]  /*0620*/  IMAD R7, R24, R7, R16 ;  /* 0x0000000718077224 */ /* 0x000fc800078e0210 */
[----:B------:R-:W-:-:S04]  /*0630*/  IMAD R4, R25, R4, R7 ;  /* 0x0000000419047224 */ /* 0x000fc800078e0207 */
[----:B------:R-:W-:-:S04]  /*0640*/  IMAD R4, R26, R9, R4 ;  /* 0x000000091a047224 */ /* 0x000fc800078e0204 */
[----:B------:R-:W-:Y:S01]  /*0650*/  IMAD R15, R27, R10, R4 ;  /* 0x0000000a1b0f7224 */ /* 0x000fe200078e0204 */
[----:B------:R-:W-:Y:S06]  /*0660*/  BRA.U UP0, `(.L_x_1) ;  /* 0xfffffffd00307547 */ /* 0x000fec000b83ffff */
[----:B------:R-:W-:-:S04]  /*0670*/  UISETP.LT.U32.AND UP0, UPT, UR18, 0x1, UPT ;  /* 0x000000011200788c */ /* 0x000fc8000bf01070 */
[----:B------:R-:W-:-:S04]  /*0680*/  USEL UR4, UR18, 0x1, !UP0 ;  /* 0x0000000112047887 */ /* 0x000fc8000c000000 */
[----:B------:R-:W-:-:S12]  /*0690*/  ULOP3.LUT UR4, UR4, 0x7ffffff8, URZ, 0xc0, !UPT ;  /* 0x7ffffff804047892 */ /* 0x000fd8000f8ec0ff */
.L_x_0:
[----:B------:R-:W-:-:S04]  /*06a0*/  UISETP.LT.U32.AND UP0, UPT, UR18, 0x1, UPT ;  /* 0x000000011200788c */ /* 0x000fc8000bf01070 */
[----:B------:R-:W-:-:S04]  /*06b0*/  USEL UR5, UR18, 0x1, !UP0 ;  /* 0x0000000112057887 */ /* 0x000fc8000c000000 */
[----:B------:R-:W-:-:S09]  /*06c0*/  ULOP3.LUT UP0, UR6, UR5, 0x7, URZ, 0xc0, !UPT ;  /* 0x0000000705067892 */ /* 0x000fd2000f80c0ff */
[----:B------:R-:W-:Y:S05]  /*06d0*/  BRA.U !UP0, `(.L_x_2) ;  /* 0x0000000108fc7547 */ /* 0x000fea000b800000 */
[----:B------:R-:W-:Y:S01]  /*06e0*/  UISETP.GE.U32.AND UP0, UPT, UR6, 0x4, UPT ;  /* 0x000000040600788c */ /* 0x000fe2000bf06070 */
[----:B------:R-:W-:Y:S01]  /*06f0*/  IADD3 R0, PT, PT, R12, -R13, RZ ;  /* 0x8000000d0c007210 */ /* 0x000fe20007ffe0ff */
[----:B------:R-:W-:-:S04]  /*0700*/  ULOP3.LUT UR7, UR5, 0x3, URZ, 0xc0, !UPT ;  /* 0x0000000305077892 */ /* 0x000fc8000f8ec0ff */
[----:B------:R-:W-:-:S03]  /*0710*/  UISETP.NE.AND UP1, UPT, UR7, URZ, UPT ;  /* 0x000000ff0700728c */ /* 0x000fc6000bf25270 */
[----:B------:R-:W-:Y:S08]  /*0720*/  BRA.U !UP0, `(.L_x_3) ;  /* 0x0000000108607547 */ /* 0x000ff0000b800000 */
[----:B------:R-:W1:Y:S01]  /*0730*/  LDC.64 R2, c[0x0][0x380] ;  /* 0x0000e000ff027b82 */ /* 0x000e620000000a00 */
[----:B------:R-:W-:Y:S02]  /*0740*/  MOV R5, UR4 ;  /* 0x0000000400057c02 */ /* 0x000fe40008000f00 */
[----:B------:R-:W-:Y:S02]  /*0750*/  IADD3 R7, PT, PT, R13, UR4, RZ ;  /* 0x000000040d077c10 */ /* 0x000fe4000fffe0ff */
[----:B------:R-:W-:Y:S01]  /*0760*/  MOV R9, UR18 ;  /* 0x0000001200097c02 */ /* 0x000fe20008000f00 */
[----:B------:R-:W-:Y:S01]  /*0770*/  IMAD R5, R5, UR18, R0 ;  /* 0x0000001205057c24 */ /* 0x000fe2000f8e0200 */
[----:B------:R-:W-:-:S03]  /*0780*/  MOV R11, UR18 ;  /* 0x00000012000b7c02 */ /* 0x000fc60008000f00 */
[----:B-1----:R-:W-:-:S04]  /*0790*/  IMAD.WIDE R4, R5, 0x4, R2 ;  /* 0x0000000405047825 */ /* 0x002fc800078e0202 */
[----:B------:R-:W-:-:S04]  /*07a0*/  IMAD.WIDE R2, R7, 0x4, R2 ;  /* 0x0000000407027825 */ /* 0x000fc800078e0202 */
[C---:B------:R-:W-:Y:S01]  /*07b0*/  IMAD.WIDE.U32 R6, R9.reuse, 0x4, R4 ;  /* 0x0000000409067825 */ /* 0x040fe200078e0004 */
[----:B0-----:R-:W2:Y:S04]  /*07c0*/  LDG.E R14, desc[UR16][R2.64] ;  /* 0x00000010020e7981 */ /* 0x001ea8000c1e1900 */
[----:B------:R-:W2:Y:S01]  /*07d0*/  LDG.E R4, desc[UR16][R4.64] ;  /* 0x0000001004047981 */ /* 0x000ea2000c1e1900 */
[----:B------:R-:W-:-:S03]  /*07e0*/  IMAD.WIDE.U32 R8, R9, 0x4, R6 ;  /* 0x0000000409087825 */ /* 0x000fc600078e0006 */
[----:B------:R-:W3:Y:S04]  /*07f0*/  LDG.E R6, desc[UR16][R6.64] ;  /* 0x0000001006067981 */ /* 0x000ee8000c1e1900 */
[----:B------:R-:W3:Y:S01]  /*0800*/  LDG.E R17, desc[UR16][R2.64+0x4] ;  /* 0x0000041002117981 */ /* 0x000ee2000c1e1900 */
[----:B------:R-:W-:-:S03]  /*0810*/  IMAD.WIDE.U32 R10, R11, 0x4, R8 ;  /* 0x000000040b0a7825 */ /* 0x000fc600078e0008 */
[----:B------:R-:W4:Y:S04]  /*0820*/  LDG.E R16, desc[UR16][R8.64] ;  /* 0x0000001008107981 */ /* 0x000f28000c1e1900 */
[----:B------:R-:W4:Y:S04]  /*0830*/  LDG.E R19, desc[UR16][R2.64+0x8] ;  /* 0x0000081002137981 */ /* 0x000f28000c1e1900 */
[----:B------:R-:W5:Y:S04]  /*0840*/  LDG.E R21, desc[UR16][R2.64+0xc] ;  /* 0x00000c1002157981 */ /* 0x000f68000c1e1900 */
[----:B------:R-:W5:Y:S01]  /*0850*/  LDG.E R10, desc[UR16][R10.64] ;  /* 0x000000100a0a7981 */ /* 0x000f62000c1e1900 */
[----:B------:R-:W-:Y:S01]  /*0860*/  UIADD3 UR4, UPT, UPT, UR4, 0x4, URZ ;  /* 0x0000000404047890 */ /* 0x000fe2000fffe0ff */
[----:B--2---:R-:W-:-:S04]  /*0870*/  IMAD R4, R14, R4, R15 ;  /* 0x000000040e047224 */ /* 0x004fc800078e020f */
[----:B---3--:R-:W-:-:S04]  /*0880*/  IMAD R4, R17, R6, R4 ;  /* 0x0000000611047224 */ /* 0x008fc800078e0204 */
[----:B----4-:R-:W-:-:S04]  /*0890*/  IMAD R4, R19, R16, R4 ;  /* 0x0000001013047224 */ /* 0x010fc800078e0204 */
[----:B-----5:R-:W-:-:S07]  /*08a0*/  IMAD R15, R21, R10, R4 ;  /* 0x0000000a150f7224 */ /* 0x020fce00078e0204 */
.L_x_3:
[----:B------:R-:W-:Y:S05]  /*08b0*/  BRA.U !UP1, `(.L_x_2) ;  /* 0x0000000109847547 */ /* 0x000fea000b800000 */
[----:B------:R-:W-:Y:S01]  /*08c0*/  UISETP.NE.AND UP0, UPT, UR7, 0x1, UPT ;  /* 0x000000010700788c */ /* 0x000fe2000bf05270 */
[----:B------:R-:W-:Y:S01]  /*08d0*/  MOV R5, UR4 ;  /* 0x0000000400057c02 */ /* 0x000fe20008000f00 */
[----:B------:R-:W-:Y:S01]  /*08e0*/  ULOP3.LUT UR5, UR5, 0x1, URZ, 0xc0, !UPT ;  /* 0x0000000105057892 */ /* 0x000fe2000f8ec0ff */
[----:B------:R-:W-:-:S03]  /*08f0*/  MOV R11, UR18 ;  /* 0x00000012000b7c02 */ /* 0x000fc60008000f00 */
[----:B------:R-:W-:Y:S01]  /*0900*/  UISETP.NE.U32.AND UP1, UPT, UR5, 0x1, UPT ;  /* 0x000000010500788c */ /* 0x000fe2000bf25070 */
[----:B------:R-:W-:-:S04]  /*0910*/  PLOP3.LUT P0, PT, PT, PT, UP0, 0x80, 0x8 ;  /* 0x000000000008781c */ /* 0x000fc80003f0f008 */
[----:B------:R-:W1:Y:S01]  /*0920*/  @UP0 LDCU.64 UR6, c[0x0][0x380] ;  /* 0x00007000ff0607ac */ /* 0x000e620008000a00 */
[----:B------:R-:W-:-:S05]  /*0930*/  PLOP3.LUT P1, PT, PT, PT, UP1, 0x80, 0x8 ;  /* 0x000000000008781c */ /* 0x000fca0003f2f018 */
[----:B------:R-:W2:Y:S03]  /*0940*/  @!UP1 LDCU.64 UR8, c[0x0][0x380] ;  /* 0x00007000ff0897ac */ /* 0x000ea60008000a00 */
[----:B------:R-:W-:Y:S01]  /*0950*/  @P0 VIADD R3, R13, UR4 ;  /* 0x000000040d030c36 */ /* 0x000fe20008000000 */
[----:B------:R-:W-:Y:S01]  /*0960*/  @UP0 UIADD3 UR4, UPT, UPT, UR4, 0x2, URZ ;  /* 0x0000000204040890 */ /* 0x000fe2000fffe0ff */
[----:B------:R-:W-:-:S05]  /*0970*/  @P0 IMAD R5, R5, UR18, R0 ;  /* 0x0000001205050c24 */ /* 0x000fca000f8e0200 */
[----:B------:R-:W-:Y:S02]  /*0980*/  MOV R17, UR4 ;  /* 0x0000000400117c02 */ /* 0x000fe40008000f00 */
[----:B-1----:R-:W-:Y:S02]  /*0990*/  MOV R8, UR6 ;  /* 0x0000000600087c02 */ /* 0x002fe40008000f00 */
[----:B------:R-:W-:Y:S02]  /*09a0*/  MOV R9, UR7 ;  /* 0x0000000700097c02 */ /* 0x000fe40008000f00 */
[----:B------:R-:W-:Y:S02]  /*09b0*/  @!P1 IADD3 R7, PT, PT, R13, UR4, RZ ;  /* 0x000000040d079c10 */ /* 0x000fe4000fffe0ff */
[----:B--2---:R-:W-:Y:S01]  /*09c0*/  MOV R4, UR8 ;  /* 0x0000000800047c02 */ /* 0x004fe20008000f00 */
[----:B------:R-:W-:-:S04]  /*09d0*/  @P0 IMAD.WIDE R2, R3, 0x4, R8 ;  /* 0x0000000403020825 */ /* 0x000fc800078e0208 */
[----:B------:R-:W-:Y:S01]  /*09e0*/  @P0 IMAD.WIDE R8, R5, 0x4, R8 ;  /* 0x0000000405080825 */ /* 0x000fe200078e0208 */
[----:B------:R-:W-:-:S03]  /*09f0*/  MOV R5, UR9 ;  /* 0x0000000900057c02 */ /* 0x000fc60008000f00 */
[----:B------:R-:W-:Y:S01]  /*0a00*/  @!P1 IMAD R13, R17, UR18, R0 ;  /* 0x00000012110d9c24 */ /* 0x000fe2000f8e0200 */
[----:B0-----:R-:W2:Y:S01]  /*0a10*/  @P0 LDG.E R14, desc[UR16][R8.64] ;  /* 0x00000010080e0981 */ /* 0x001ea2000c1e1900 */
[----:B------:R-:W-:-:S03]  /*0a20*/  @P0 IMAD.WIDE.U32 R10, R11, 0x4, R8 ;  /* 0x000000040b0a0825 */ /* 0x000fc600078e0008 */
[----:B------:R-:W2:Y:S01]  /*0a30*/  @P0 LDG.E R0, desc[UR16][R2.64] ;  /* 0x0000001002000981 */ /* 0x000ea2000c1e1900 */
[----:B------:R-:W-:-:S03]  /*0a40*/  @!P1 IMAD.WIDE R6, R7, 0x4, R4 ;  /* 0x0000000407069825 */ /* 0x000fc600078e0204 */
[----:B------:R-:W3:Y:S01]  /*0a50*/  @P0 LDG.E R17, desc[UR16][R2.64+0x4] ;  /* 0x0000041002110981 */ /* 0x000ee2000c1e1900 */
[----:B------:R-:W-:-:S03]  /*0a60*/  @!P1 IMAD.WIDE R4, R13, 0x4, R4 ;  /* 0x000000040d049825 */ /* 0x000fc600078e0204 */
[----:B------:R-:W3:Y:S04]  /*0a70*/  @P0 LDG.E R10, desc[UR16][R10.64] ;  /* 0x000000100a0a0981 */ /* 0x000ee8000c1e1900 */
[----:B------:R-:W4:Y:S04]  /*0a80*/  @!P1 LDG.E R6, desc[UR16][R6.64] ;  /* 0x0000001006069981 */ /* 0x000f28000c1e1900 */
[----:B------:R-:W4:Y:S01]  /*0a90*/  @!P1 LDG.E R4, desc[UR16][R4.64] ;  /* 0x0000001004049981 */ /* 0x000f22000c1e1900 */
[----:B--2---:R-:W-:-:S04]  /*0aa0*/  @P0 IMAD R0, R0, R14, R15 ;  /* 0x0000000e00000224 */ /* 0x004fc800078e020f */
[----:B---3--:R-:W-:-:S04]  /*0ab0*/  @P0 IMAD R15, R17, R10, R0 ;  /* 0x0000000a110f0224 */ /* 0x008fc800078e0200 */
[----:B----4-:R-:W-:-:S07]  /*0ac0*/  @!P1 IMAD R15, R6, R4, R15 ;  /* 0x00000004060f9224 */ /* 0x010fce00078e020f */
.L_x_2:
[----:B------:R-:W1:Y:S02]  /*0ad0*/  LDC.64 R2, c[0x0][0x388] ;  /* 0x0000e200ff027b82 */ /* 0x000e640000000a00 */
[----:B-1----:R-:W-:-:S05]  /*0ae0*/  IMAD.WIDE R12, R12, 0x4, R2 ;  /* 0x000000040c0c7825 */ /* 0x002fca00078e0202 */
[----:B0-----:R-:W-:Y:S01]  /*0af0*/  STG.E desc[UR16][R12.64], R15 ;  /* 0x0000000f0c007986 */ /* 0x001fe2000c101910 */
[----:B------:R-:W-:Y:S05]  /*0b00*/  EXIT ;  /* 0x000000000000794d */ /* 0x000fea0003800000 */
.L_x_4:
[----:B------:R-:W-:-:S00]  /*0b10*/  BRA `(.L_x_4) ;  /* 0xfffffffc00fc7947 */ /* 0x000fc0000383ffff */
[----:B------:R-:W-:-:S00]  /*0b20*/  NOP ;  /* 0x0000000000007918 */ /* 0x000fc00000000000 */
        /* <DEDUP_REMOVED lines=13> */
.L_x_5:


//--------------------- .nv.shared.reserved.0     --------------------------
	.section	.nv.shared.reserved.0,"aw",@nobits
	.weak		__nv_reservedSMEM_offset_0_alias
	.size		__nv_reservedSMEM_offset_0_alias, 0, 64
	.other		__nv_reservedSMEM_offset_0_alias,@"STO_CUDA_RESERVED_SHARED STV_DEFAULT"
__nv_reservedSMEM_offset_0_alias:
	.zero		0
	.zero		64


//--------------------- .nv.constant0._Z6squarePiS_i --------------------------
	.section	.nv.constant0._Z6squarePiS_i,"a",@progbits
	.sectionflags	@""
	.align	4
.nv.constant0._Z6squarePiS_i:
	.zero		916


//--------------------- SYMBOLS --------------------------

	.type		.nv.reservedSmem.offset0,@object
	.size		.nv.reservedSmem.offset0,0x4
